//
// Generated by NVIDIA NVVM Compiler
//
// Compiler Build ID: CL-36424714
// Cuda compilation tools, release 13.0, V13.0.88
// Based on NVVM 20.0.0
//

.version 9.0
.target sm_100
.address_size 64

	// .globl	_Z17addMultipleArraysPfS_S_iiii

.visible .entry _Z17addMultipleArraysPfS_S_iiii(
	.param .u64 .ptr .align 1 _Z17addMultipleArraysPfS_S_iiii_param_0,
	.param .u64 .ptr .align 1 _Z17addMultipleArraysPfS_S_iiii_param_1,
	.param .u64 .ptr .align 1 _Z17addMultipleArraysPfS_S_iiii_param_2,
	.param .u32 _Z17addMultipleArraysPfS_S_iiii_param_3,
	.param .u32 _Z17addMultipleArraysPfS_S_iiii_param_4,
	.param .u32 _Z17addMultipleArraysPfS_S_iiii_param_5,
	.param .u32 _Z17addMultipleArraysPfS_S_iiii_param_6
)
{
	.reg .pred 	%p<20>;
	.reg .b32 	%r<70>;
	.reg .b32 	%f<162>;
	.reg .b64 	%rd<27>;

	ld.param.u64 	%rd6, [_Z17addMultipleArraysPfS_S_iiii_param_0];
	ld.param.u64 	%rd7, [_Z17addMultipleArraysPfS_S_iiii_param_1];
	ld.param.u64 	%rd5, [_Z17addMultipleArraysPfS_S_iiii_param_2];
	ld.param.u32 	%r46, [_Z17addMultipleArraysPfS_S_iiii_param_3];
	ld.param.u32 	%r44, [_Z17addMultipleArraysPfS_S_iiii_param_5];
	ld.param.u32 	%r45, [_Z17addMultipleArraysPfS_S_iiii_param_6];
	cvta.to.global.u64 	%rd1, %rd6;
	cvta.to.global.u64 	%rd2, %rd7;
	mov.u32 	%r47, %ntid.x;
	mov.u32 	%r48, %ctaid.x;
	mov.u32 	%r49, %tid.x;
	mad.lo.s32 	%r1, %r47, %r48, %r49;
	setp.ge.s32 	%p1, %r1, %r46;
	@%p1 bra 	$L__BB0_28;
	setp.lt.s32 	%p2, %r44, 1;
	mov.f32 	%f161, 0f00000000;
	@%p2 bra 	$L__BB0_14;
	mul.lo.s32 	%r2, %r44, %r1;
	and.b32  	%r3, %r44, 15;
	setp.lt.u32 	%p3, %r44, 16;
	mov.f32 	%f161, 0f00000000;
	mov.b32 	%r56, 0;
	@%p3 bra 	$L__BB0_5;
	and.b32  	%r56, %r44, 2147483632;
	neg.s32 	%r62, %r56;
	add.s64 	%rd3, %rd1, 32;
	mov.f32 	%f161, 0f00000000;
	mov.u32 	%r61, %r2;
$L__BB0_4:
	.pragma "nounroll";
	mul.wide.s32 	%rd8, %r61, 4;
	add.s64 	%rd9, %rd3, %rd8;
	ld.global.f32 	%f31, [%rd9+-32];
	add.f32 	%f32, %f161, %f31;
	ld.global.f32 	%f33, [%rd9+-28];
	add.f32 	%f34, %f32, %f33;
	ld.global.f32 	%f35, [%rd9+-24];
	add.f32 	%f36, %f34, %f35;
	ld.global.f32 	%f37, [%rd9+-20];
	add.f32 	%f38, %f36, %f37;
	ld.global.f32 	%f39, [%rd9+-16];
	add.f32 	%f40, %f38, %f39;
	ld.global.f32 	%f41, [%rd9+-12];
	add.f32 	%f42, %f40, %f41;
	ld.global.f32 	%f43, [%rd9+-8];
	add.f32 	%f44, %f42, %f43;
	ld.global.f32 	%f45, [%rd9+-4];
	add.f32 	%f46, %f44, %f45;
	ld.global.f32 	%f47, [%rd9];
	add.f32 	%f48, %f46, %f47;
	ld.global.f32 	%f49, [%rd9+4];
	add.f32 	%f50, %f48, %f49;
	ld.global.f32 	%f51, [%rd9+8];
	add.f32 	%f52, %f50, %f51;
	ld.global.f32 	%f53, [%rd9+12];
	add.f32 	%f54, %f52, %f53;
	ld.global.f32 	%f55, [%rd9+16];
	add.f32 	%f56, %f54, %f55;
	ld.global.f32 	%f57, [%rd9+20];
	add.f32 	%f58, %f56, %f57;
	ld.global.f32 	%f59, [%rd9+24];
	add.f32 	%f60, %f58, %f59;
	ld.global.f32 	%f61, [%rd9+28];
	add.f32 	%f161, %f60, %f61;
	add.s32 	%r62, %r62, 16;
	add.s32 	%r61, %r61, 16;
	setp.eq.s32 	%p4, %r62, 0;
	@%p4 bra 	$L__BB0_5;
	bra.uni 	$L__BB0_4;
$L__BB0_5:
	setp.eq.s32 	%p5, %r3, 0;
	@%p5 bra 	$L__BB0_14;
	and.b32  	%r7, %r44, 7;
	setp.lt.u32 	%p6, %r3, 8;
	@%p6 bra 	$L__BB0_8;
	add.s32 	%r51, %r56, %r2;
	mul.wide.s32 	%rd10, %r51, 4;
	add.s64 	%rd11, %rd1, %rd10;
	ld.global.f32 	%f63, [%rd11];
	add.f32 	%f64, %f161, %f63;
	ld.global.f32 	%f65, [%rd11+4];
	add.f32 	%f66, %f64, %f65;
	ld.global.f32 	%f67, [%rd11+8];
	add.f32 	%f68, %f66, %f67;
	ld.global.f32 	%f69, [%rd11+12];
	add.f32 	%f70, %f68, %f69;
	ld.global.f32 	%f71, [%rd11+16];
	add.f32 	%f72, %f70, %f71;
	ld.global.f32 	%f73, [%rd11+20];
	add.f32 	%f74, %f72, %f73;
	ld.global.f32 	%f75, [%rd11+24];
	add.f32 	%f76, %f74, %f75;
	ld.global.f32 	%f77, [%rd11+28];
	add.f32 	%f161, %f76, %f77;
	add.s32 	%r56, %r56, 8;
$L__BB0_8:
	setp.eq.s32 	%p7, %r7, 0;
	@%p7 bra 	$L__BB0_14;
	and.b32  	%r10, %r44, 3;
	setp.lt.u32 	%p8, %r7, 4;
	@%p8 bra 	$L__BB0_11;
	add.s32 	%r52, %r56, %r2;
	mul.wide.s32 	%rd12, %r52, 4;
	add.s64 	%rd13, %rd1, %rd12;
	ld.global.f32 	%f79, [%rd13];
	add.f32 	%f80, %f161, %f79;
	ld.global.f32 	%f81, [%rd13+4];
	add.f32 	%f82, %f80, %f81;
	ld.global.f32 	%f83, [%rd13+8];
	add.f32 	%f84, %f82, %f83;
	ld.global.f32 	%f85, [%rd13+12];
	add.f32 	%f161, %f84, %f85;
	add.s32 	%r56, %r56, 4;
$L__BB0_11:
	setp.eq.s32 	%p9, %r10, 0;
	@%p9 bra 	$L__BB0_14;
	add.s32 	%r60, %r56, %r2;
	neg.s32 	%r59, %r10;
$L__BB0_13:
	.pragma "nounroll";
	mul.wide.s32 	%rd14, %r60, 4;
	add.s64 	%rd15, %rd1, %rd14;
	ld.global.f32 	%f86, [%rd15];
	add.f32 	%f161, %f161, %f86;
	add.s32 	%r60, %r60, 1;
	add.s32 	%r59, %r59, 1;
	setp.ne.s32 	%p10, %r59, 0;
	@%p10 bra 	$L__BB0_13;
$L__BB0_14:
	setp.lt.s32 	%p11, %r45, 1;
	@%p11 bra 	$L__BB0_27;
	mul.lo.s32 	%r19, %r45, %r1;
	and.b32  	%r20, %r45, 15;
	setp.lt.u32 	%p12, %r45, 16;
	mov.b32 	%r65, 0;
	@%p12 bra 	$L__BB0_18;
	and.b32  	%r65, %r45, 2147483632;
	neg.s32 	%r64, %r65;
	add.s64 	%rd4, %rd2, 32;
	mov.u32 	%r63, %r19;
$L__BB0_17:
	.pragma "nounroll";
	mul.wide.s32 	%rd16, %r63, 4;
	add.s64 	%rd17, %rd4, %rd16;
	ld.global.f32 	%f88, [%rd17+-32];
	add.f32 	%f89, %f161, %f88;
	ld.global.f32 	%f90, [%rd17+-28];
	add.f32 	%f91, %f89, %f90;
	ld.global.f32 	%f92, [%rd17+-24];
	add.f32 	%f93, %f91, %f92;
	ld.global.f32 	%f94, [%rd17+-20];
	add.f32 	%f95, %f93, %f94;
	ld.global.f32 	%f96, [%rd17+-16];
	add.f32 	%f97, %f95, %f96;
	ld.global.f32 	%f98, [%rd17+-12];
	add.f32 	%f99, %f97, %f98;
	ld.global.f32 	%f100, [%rd17+-8];
	add.f32 	%f101, %f99, %f100;
	ld.global.f32 	%f102, [%rd17+-4];
	add.f32 	%f103, %f101, %f102;
	ld.global.f32 	%f104, [%rd17];
	add.f32 	%f105, %f103, %f104;
	ld.global.f32 	%f106, [%rd17+4];
	add.f32 	%f107, %f105, %f106;
	ld.global.f32 	%f108, [%rd17+8];
	add.f32 	%f109, %f107, %f108;
	ld.global.f32 	%f110, [%rd17+12];
	add.f32 	%f111, %f109, %f110;
	ld.global.f32 	%f112, [%rd17+16];
	add.f32 	%f113, %f111, %f112;
	ld.global.f32 	%f114, [%rd17+20];
	add.f32 	%f115, %f113, %f114;
	ld.global.f32 	%f116, [%rd17+24];
	add.f32 	%f117, %f115, %f116;
	ld.global.f32 	%f118, [%rd17+28];
	add.f32 	%f161, %f117, %f118;
	add.s32 	%r64, %r64, 16;
	add.s32 	%r63, %r63, 16;
	setp.ne.s32 	%p13, %r64, 0;
	@%p13 bra 	$L__BB0_17;
$L__BB0_18:
	setp.eq.s32 	%p14, %r20, 0;
	@%p14 bra 	$L__BB0_27;
	and.b32  	%r32, %r45, 7;
	setp.lt.u32 	%p15, %r20, 8;
	@%p15 bra 	$L__BB0_21;
	add.s32 	%r54, %r65, %r19;
	mul.wide.s32 	%rd18, %r54, 4;
	add.s64 	%rd19, %rd2, %rd18;
	ld.global.f32 	%f120, [%rd19];
	add.f32 	%f121, %f161, %f120;
	ld.global.f32 	%f122, [%rd19+4];
	add.f32 	%f123, %f121, %f122;
	ld.global.f32 	%f124, [%rd19+8];
	add.f32 	%f125, %f123, %f124;
	ld.global.f32 	%f126, [%rd19+12];
	add.f32 	%f127, %f125, %f126;
	ld.global.f32 	%f128, [%rd19+16];
	add.f32 	%f129, %f127, %f128;
	ld.global.f32 	%f130, [%rd19+20];
	add.f32 	%f131, %f129, %f130;
	ld.global.f32 	%f132, [%rd19+24];
	add.f32 	%f133, %f131, %f132;
	ld.global.f32 	%f134, [%rd19+28];
	add.f32 	%f161, %f133, %f134;
	add.s32 	%r65, %r65, 8;
$L__BB0_21:
	setp.eq.s32 	%p16, %r32, 0;
	@%p16 bra 	$L__BB0_27;
	and.b32  	%r35, %r45, 3;
	setp.lt.u32 	%p17, %r32, 4;
	@%p17 bra 	$L__BB0_24;
	add.s32 	%r55, %r65, %r19;
	mul.wide.s32 	%rd20, %r55, 4;
	add.s64 	%rd21, %rd2, %rd20;
	ld.global.f32 	%f136, [%rd21];
	add.f32 	%f137, %f161, %f136;
	ld.global.f32 	%f138, [%rd21+4];
	add.f32 	%f139, %f137, %f138;
	ld.global.f32 	%f140, [%rd21+8];
	add.f32 	%f141, %f139, %f140;
	ld.global.f32 	%f142, [%rd21+12];
	add.f32 	%f161, %f141, %f142;
	add.s32 	%r65, %r65, 4;
$L__BB0_24:
	setp.eq.s32 	%p18, %r35, 0;
	@%p18 bra 	$L__BB0_27;
	add.s32 	%r69, %r65, %r19;
	neg.s32 	%r68, %r35;
$L__BB0_26:
	.pragma "nounroll";
	mul.wide.s32 	%rd22, %r69, 4;
	add.s64 	%rd23, %rd2, %rd22;
	ld.global.f32 	%f143, [%rd23];
	add.f32 	%f161, %f161, %f143;
	add.s32 	%r69, %r69, 1;
	add.s32 	%r68, %r68, 1;
	setp.ne.s32 	%p19, %r68, 0;
	@%p19 bra 	$L__BB0_26;
$L__BB0_27:
	cvta.to.global.u64 	%rd24, %rd5;
	mul.wide.s32 	%rd25, %r1, 4;
	add.s64 	%rd26, %rd24, %rd25;
	st.global.f32 	[%rd26], %f161;
$L__BB0_28:
	ret;

}


// ===== COMPILED SASS (sm_100) =====

	.target	sm_100

	.elftype	@"ET_EXEC"


//--------------------- .note.nv.tkinfo           --------------------------
	.section	.note.nv.tkinfo,"",@"SHT_NOTE"
	.sectionflags	@"SHF_NOTE_NV_TKINFO"
	.tkinfo
        /*0018*/ 	.word	0x00000002
        /*0030*/ 	.string	""
        /*0030*/ 	.string	"ptxas"
        /*0030*/ 	.string	"Cuda compilation tools, release 13.0, V13.0.88"
        /*0030*/ 	.string	"Build cuda_13.0.r13.0/compiler.36424714_0"
        /*0030*/ 	.string	"-arch sm_100 -m 64 "



//--------------------- .note.nv.cuinfo           --------------------------
	.section	.note.nv.cuinfo,"",@"SHT_NOTE"
	.sectionflags	@"SHF_NOTE_NV_CUINFO"
        /*0018*/ 	.short	0x0002
        /*001a*/ 	.short	0x0064
        /*001c*/ 	.short	0x0082
	.zero		2


//--------------------- .nv.info                  --------------------------
	.section	.nv.info,"",@"SHT_CUDA_INFO"
	.align	4


	//----- nvinfo : EIATTR_REGCOUNT
	.align		4
        /*0000*/ 	.byte	0x04, 0x2f
        /*0002*/ 	.short	(.L_1 - .L_0)
	.align		4
.L_0:
        /*0004*/ 	.word	index@(_Z17addMultipleArraysPfS_S_iiii)
        /*0008*/ 	.word	0x0000001f


	//----- nvinfo : EIATTR_FRAME_SIZE
	.align		4
.L_1:
        /*000c*/ 	.byte	0x04, 0x11
        /*000e*/ 	.short	(.L_3 - .L_2)
	.align		4
.L_2:
        /*0010*/ 	.word	index@(_Z17addMultipleArraysPfS_S_iiii)
        /*0014*/ 	.word	0x00000000


	//----- nvinfo : EIATTR_MIN_STACK_SIZE
	.align		4
.L_3:
        /*0018*/ 	.byte	0x04, 0x12
        /*001a*/ 	.short	(.L_5 - .L_4)
	.align		4
.L_4:
        /*001c*/ 	.word	index@(_Z17addMultipleArraysPfS_S_iiii)
        /*0020*/ 	.word	0x00000000
.L_5:


//--------------------- .nv.compat                --------------------------
	.section	.nv.compat,"",@"SHT_CUDA_COMPAT_INFO"
	.align	4
        /*0000*/ 	.byte	0x02, 0x09, 0x00, 0x00, 0x02, 0x02, 0x01, 0x00, 0x02, 0x05, 0x05, 0x00, 0x03, 0x07, 0x01, 0x01
        /*0010*/ 	.byte	0x02, 0x03, 0x00, 0x00, 0x02, 0x06, 0x01, 0x00, 0x04, 0x0b, 0x08, 0x00, 0x09, 0x00, 0x00, 0x00
        /*0020*/ 	.byte	0x00, 0x00, 0x00, 0x00


//--------------------- .nv.info._Z17addMultipleArraysPfS_S_iiii --------------------------
	.section	.nv.info._Z17addMultipleArraysPfS_S_iiii,"",@"SHT_CUDA_INFO"
	.sectionflags	@""
	.align	4


	//----- nvinfo : EIATTR_CUDA_API_VERSION
	.align		4
        /*0000*/ 	.byte	0x04, 0x37
        /*0002*/ 	.short	(.L_7 - .L_6)
.L_6:
        /*0004*/ 	.word	0x00000082


	//----- nvinfo : EIATTR_KPARAM_INFO
	.align		4
.L_7:
        /*0008*/ 	.byte	0x04, 0x17
        /*000a*/ 	.short	(.L_9 - .L_8)
.L_8:
        /*000c*/ 	.word	0x00000000
        /*0010*/ 	.short	0x0006
        /*0012*/ 	.short	0x0024
        /*0014*/ 	.byte	0x00, 0xf0, 0x11, 0x00


	//----- nvinfo : EIATTR_KPARAM_INFO
	.align		4
.L_9:
        /*0018*/ 	.byte	0x04, 0x17
        /*001a*/ 	.short	(.L_11 - .L_10)
.L_10:
        /*001c*/ 	.word	0x00000000
        /*0020*/ 	.short	0x0005
        /*0022*/ 	.short	0x0020
        /*0024*/ 	.byte	0x00, 0xf0, 0x11, 0x00


	//----- nvinfo : EIATTR_KPARAM_INFO
	.align		4
.L_11:
        /*0028*/ 	.byte	0x04, 0x17
        /*002a*/ 	.short	(.L_13 - .L_12)
.L_12:
        /*002c*/ 	.word	0x00000000
        /*0030*/ 	.short	0x0004
        /*0032*/ 	.short	0x001c
        /*0034*/ 	.byte	0x00, 0xf0, 0x11, 0x00


	//----- nvinfo : EIATTR_KPARAM_INFO
	.align		4
.L_13:
        /*0038*/ 	.byte	0x04, 0x17
        /*003a*/ 	.short	(.L_15 - .L_14)
.L_14:
        /*003c*/ 	.word	0x00000000
        /*0040*/ 	.short	0x0003
        /*0042*/ 	.short	0x0018
        /*0044*/ 	.byte	0x00, 0xf0, 0x11, 0x00


	//----- nvinfo : EIATTR_KPARAM_INFO
	.align		4
.L_15:
        /*0048*/ 	.byte	0x04, 0x17
        /*004a*/ 	.short	(.L_17 - .L_16)
.L_16:
        /*004c*/ 	.word	0x00000000
        /*0050*/ 	.short	0x0002
        /*0052*/ 	.short	0x0010
        /*0054*/ 	.byte	0x00, 0xf5, 0x21, 0x00


	//----- nvinfo : EIATTR_KPARAM_INFO
	.align		4
.L_17:
        /*0058*/ 	.byte	0x04, 0x17
        /*005a*/ 	.short	(.L_19 - .L_18)
.L_18:
        /*005c*/ 	.word	0x00000000
        /*0060*/ 	.short	0x0001
        /*0062*/ 	.short	0x0008
        /*0064*/ 	.byte	0x00, 0xf5, 0x21, 0x00


	//----- nvinfo : EIATTR_KPARAM_INFO
	.align		4
.L_19:
        /*0068*/ 	.byte	0x04, 0x17
        /*006a*/ 	.short	(.L_21 - .L_20)
.L_20:
        /*006c*/ 	.word	0x00000000
        /*0070*/ 	.short	0x0000
        /*0072*/ 	.short	0x0000
        /*0074*/ 	.byte	0x00, 0xf5, 0x21, 0x00


	//----- nvinfo : EIATTR_SPARSE_MMA_MASK
	.align		4
.L_21:
        /*0078*/ 	.byte	0x03, 0x50
        /*007a*/ 	.short	0x0000


	//----- nvinfo : EIATTR_MAXREG_COUNT
	.align		4
        /*007c*/ 	.byte	0x03, 0x1b
        /*007e*/ 	.short	0x00ff


	//----- nvinfo : EIATTR_MERCURY_ISA_VERSION
	.align		4
        /*0080*/ 	.byte	0x03, 0x5f
        /*0082*/ 	.short	0x0101


	//----- nvinfo : EIATTR_VRC_CTA_INIT_COUNT
	.align		4
        /*0084*/ 	.byte	0x02, 0x4a
	.zero		1
	.zero		1


	//----- nvinfo : EIATTR_EXIT_INSTR_OFFSETS
	.align		4
        /*0088*/ 	.byte	0x04, 0x1c
        /*008a*/ 	.short	(.L_23 - .L_22)


	//   ....[0]....
.L_22:
        /*008c*/ 	.word	0x00000070


	//   ....[1]....
        /*0090*/ 	.word	0x00000e60


	//----- nvinfo : EIATTR_CBANK_PARAM_SIZE
	.align		4
.L_23:
        /*0094*/ 	.byte	0x03, 0x19
        /*0096*/ 	.short	0x0028


	//----- nvinfo : EIATTR_PARAM_CBANK
	.align		4
        /*0098*/ 	.byte	0x04, 0x0a
        /*009a*/ 	.short	(.L_25 - .L_24)
	.align		4
.L_24:
        /*009c*/ 	.word	index@(.nv.constant0._Z17addMultipleArraysPfS_S_iiii)
        /*00a0*/ 	.short	0x0380
        /*00a2*/ 	.short	0x0028


	//----- nvinfo : EIATTR_SW_WAR
	.align		4
.L_25:
        /*00a4*/ 	.byte	0x04, 0x36
        /*00a6*/ 	.short	(.L_27 - .L_26)
.L_26:
        /*00a8*/ 	.word	0x00000008
.L_27:


//--------------------- .nv.callgraph             --------------------------
	.section	.nv.callgraph,"",@"SHT_CUDA_CALLGRAPH"
	.align	4
	.sectionentsize	8
	.align		4
        /*0000*/ 	.word	0x00000000
	.align		4
        /*0004*/ 	.word	0xffffffff
	.align		4
        /*0008*/ 	.word	0x00000000
	.align		4
        /*000c*/ 	.word	0xfffffffe
	.align		4
        /*0010*/ 	.word	0x00000000
	.align		4
        /*0014*/ 	.word	0xfffffffd
	.align		4
        /*0018*/ 	.word	0x00000000
	.align		4
        /*001c*/ 	.word	0xfffffffc


//--------------------- .text._Z17addMultipleArraysPfS_S_iiii --------------------------
	.section	.text._Z17addMultipleArraysPfS_S_iiii,"ax",@progbits
	.align	128
        .global         _Z17addMultipleArraysPfS_S_iiii
        .type           _Z17addMultipleArraysPfS_S_iiii,@function
        .size           _Z17addMultipleArraysPfS_S_iiii,(.L_x_13 - _Z17addMultipleArraysPfS_S_iiii)
        .other          _Z17addMultipleArraysPfS_S_iiii,@"STO_CUDA_ENTRY STV_DEFAULT"
_Z17addMultipleArraysPfS_S_iiii:
.text._Z17addMultipleArraysPfS_S_iiii:
[----:B------:R-:W-:Y:S01]  /*0000*/  LDC R1, c[0x0][0x37c] ;  /* 0x0000df00ff017b82 */ /* 0x000fe20000000800 */
[----:B------:R-:W0:Y:S01]  /*0010*/  S2R R0, SR_CTAID.X ;  /* 0x0000000000007919 */ /* 0x000e220000002500 */
[----:B------:R-:W0:Y:S01]  /*0020*/  LDCU UR4, c[0x0][0x360] ;  /* 0x00006c00ff0477ac */ /* 0x000e220008000800 */
[----:B------:R-:W0:Y:S01]  /*0030*/  S2R R3, SR_TID.X ;  /* 0x0000000000037919 */ /* 0x000e220000002100 */
[----:B------:R-:W1:Y:S01]  /*0040*/  LDCU UR5, c[0x0][0x398] ;  /* 0x00007300ff0577ac */ /* 0x000e620008000800 */
[----:B0-----:R-:W-:-:S05]  /*0050*/  IMAD R0, R0, UR4, R3 ;  /* 0x0000000400007c24 */ /* 0x001fca000f8e0203 */
[----:B-1----:R-:W-:-:S13]  /*0060*/  ISETP.GE.AND P0, PT, R0, UR5, PT ;  /* 0x0000000500007c0c */ /* 0x002fda000bf06270 */
[----:B------:R-:W-:Y:S05]  /*0070*/  @P0 EXIT ;  /* 0x000000000000094d */ /* 0x000fea0003800000 */
[----:B------:R-:W0:Y:S01]  /*0080*/  LDCU UR5, c[0x0][0x3a0] ;  /* 0x00007400ff0577ac */ /* 0x000e220008000800 */
[----:B------:R-:W-:Y:S01]  /*0090*/  HFMA2 R2, -RZ, RZ, 0, 0 ;  /* 0x00000000ff027431 */ /* 0x000fe200000001ff */
[----:B------:R-:W1:Y:S01]  /*00a0*/  LDCU.64 UR12, c[0x0][0x358] ;  /* 0x00006b00ff0c77ac */ /* 0x000e620008000a00 */
[----:B0-----:R-:W-:-:S09]  /*00b0*/  UISETP.GE.AND UP0, UPT, UR5, 0x1, UPT ;  /* 0x000000010500788c */ /* 0x001fd2000bf06270 */
[----:B-1----:R-:W-:Y:S05]  /*00c0*/  BRA.U !UP0, `(.L_x_0) ;  /* 0x0000000508ac7547 */ /* 0x002fea000b800000 */
[----:B------:R-:W-:Y:S02]  /*00d0*/  UISETP.GE.U32.AND UP1, UPT, UR5, 0x10, UPT ;  /* 0x000000100500788c */ /* 0x000fe4000bf26070 */
[----:B------:R-:W-:Y:S01]  /*00e0*/  IMAD R3, R0, UR5, RZ ;  /* 0x0000000500037c24 */ /* 0x000fe2000f8e02ff */
[----:B------:R-:W-:Y:S01]  /*00f0*/  ULOP3.LUT UR8, UR5, 0xf, URZ, 0xc0, !UPT ;  /* 0x0000000f05087892 */ /* 0x000fe2000f8ec0ff */
[----:B------:R-:W-:Y:S01]  /*0100*/  MOV R2, RZ ;  /* 0x000000ff00027202 */ /* 0x000fe20000000f00 */
[----:B------:R-:W-:Y:S02]  /*0110*/  UMOV UR4, URZ ;  /* 0x000000ff00047c82 */ /* 0x000fe40008000000 */
[----:B------:R-:W-:Y:S02]  /*0120*/  UISETP.NE.AND UP0, UPT, UR8, URZ, UPT ;  /* 0x000000ff0800728c */ /* 0x000fe4000bf05270 */
[----:B------:R-:W-:Y:S09]  /*0130*/  BRA.U !UP1, `(.L_x_1) ;  /* 0x0000000109b87547 */ /* 0x000ff2000b800000 */
[----:B------:R-:W0:Y:S01]  /*0140*/  LDCU.64 UR6, c[0x0][0x380] ;  /* 0x00007000ff0677ac */ /* 0x000e220008000a00 */
[----:B------:R-:W-:Y:S02]  /*0150*/  MOV R2, RZ ;  /* 0x000000ff00027202 */ /* 0x000fe40000000f00 */
[----:B------:R-:W-:Y:S01]  /*0160*/  MOV R6, R3 ;  /* 0x0000000300067202 */ /* 0x000fe20000000f00 */
[----:B------:R-:W-:-:S04]  /*0170*/  ULOP3.LUT UR4, UR5, 0x7ffffff0, URZ, 0xc0, !UPT ;  /* 0x7ffffff005047892 */ /* 0x000fc8000f8ec0ff */
[----:B------:R-:W-:Y:S02]  /*0180*/  UIADD3 UR9, UPT, UPT, -UR4, URZ, URZ ;  /* 0x000000ff04097290 */ /* 0x000fe4000fffe1ff */
[----:B0-----:R-:W-:-:S04]  /*0190*/  UIADD3 UR5, UP1, UPT, UR6, 0x20, URZ ;  /* 0x0000002006057890 */ /* 0x001fc8000ff3e0ff */
[----:B------:R-:W-:-:S12]  /*01a0*/  UIADD3.X UR6, UPT, UPT, URZ, UR7, URZ, UP1, !UPT ;  /* 0x00000007ff067290 */ /* 0x000fd80008ffe4ff */
.L_x_2:
[----:B------:R-:W-:Y:S02]  /*01b0*/  MOV R4, UR5 ;  /* 0x0000000500047c02 */ /* 0x000fe40008000f00 */
[----:B------:R-:W-:-:S03]  /*01c0*/  MOV R5, UR6 ;  /* 0x0000000600057c02 */ /* 0x000fc60008000f00 */
[----:B------:R-:W-:-:S05]  /*01d0*/  IMAD.WIDE R4, R6, 0x4, R4 ;  /* 0x0000000406047825 */ /* 0x000fca00078e0204 */
[----:B------:R-:W2:Y:S04]  /*01e0*/  LDG.E R15, desc[UR12][R4.64+-0x20] ;  /* 0xffffe00c040f7981 */ /* 0x000ea8000c1e1900 */
[----:B------:R-:W3:Y:S04]  /*01f0*/  LDG.E R16, desc[UR12][R4.64+-0x1c] ;  /* 0xffffe40c04107981 */ /* 0x000ee8000c1e1900 */
[----:B------:R-:W4:Y:S04]  /*0200*/  LDG.E R18, desc[UR12][R4.64+-0x18] ;  /* 0xffffe80c04127981 */ /* 0x000f28000c1e1900 */
[----:B------:R-:W5:Y:S04]  /*0210*/  LDG.E R20, desc[UR12][R4.64+-0x14] ;  /* 0xffffec0c04147981 */ /* 0x000f68000c1e1900 */
        /* <DEDUP_REMOVED lines=11> */
[----:B------:R-:W5:Y:S01]  /*02d0*/  LDG.E R14, desc[UR12][R4.64+0x1c] ;  /* 0x00001c0c040e7981 */ /* 0x000f62000c1e1900 */
[----:B------:R-:W-:Y:S01]  /*02e0*/  UIADD3 UR9, UPT, UPT, UR9, 0x10, URZ ;  /* 0x0000001009097890 */ /* 0x000fe2000fffe0ff */
[----:B------:R-:W-:-:S03]  /*02f0*/  IADD3 R6, PT, PT, R6, 0x10, RZ ;  /* 0x0000001006067810 */ /* 0x000fc60007ffe0ff */
[----:B------:R-:W-:Y:S01]  /*0300*/  UISETP.NE.AND UP1, UPT, UR9, URZ, UPT ;  /* 0x000000ff0900728c */ /* 0x000fe2000bf25270 */
[----:B--2---:R-:W-:-:S04]  /*0310*/  FADD R15, R15, R2 ;  /* 0x000000020f0f7221 */ /* 0x004fc80000000000 */
[----:B---3--:R-:W-:-:S04]  /*0320*/  FADD R15, R15, R16 ;  /* 0x000000100f0f7221 */ /* 0x008fc80000000000 */
[----:B----4-:R-:W-:-:S04]  /*0330*/  FADD R15, R15, R18 ;  /* 0x000000120f0f7221 */ /* 0x010fc80000000000 */
[----:B-----5:R-:W-:-:S04]  /*0340*/  FADD R15, R15, R20 ;  /* 0x000000140f0f7221 */ /* 0x020fc80000000000 */
[----:B------:R-:W-:-:S04]  /*0350*/  FADD R15, R15, R22 ;  /* 0x000000160f0f7221 */ /* 0x000fc80000000000 */
        /* <DEDUP_REMOVED lines=10> */
[----:B------:R-:W-:Y:S01]  /*0400*/  FADD R2, R7, R14 ;  /* 0x0000000e07027221 */ /* 0x000fe20000000000 */
[----:B------:R-:W-:Y:S06]  /*0410*/  BRA.U UP1, `(.L_x_2) ;  /* 0xfffffffd01647547 */ /* 0x000fec000b83ffff */
.L_x_1:
[----:B------:R-:W-:Y:S05]  /*0420*/  BRA.U !UP0, `(.L_x_0) ;  /* 0x0000000108d47547 */ /* 0x000fea000b800000 */
[----:B------:R-:W0:Y:S01]  /*0430*/  LDCU UR5, c[0x0][0x3a0] ;  /* 0x00007400ff0577ac */ /* 0x000e220008000800 */
[----:B------:R-:W-:Y:S02]  /*0440*/  UISETP.GE.U32.AND UP0, UPT, UR8, 0x8, UPT ;  /* 0x000000080800788c */ /* 0x000fe4000bf06070 */
[----:B0-----:R-:W-:-:S04]  /*0450*/  ULOP3.LUT UR6, UR5, 0x7, URZ, 0xc0, !UPT ;  /* 0x0000000705067892 */ /* 0x001fc8000f8ec0ff */
[----:B------:R-:W-:-:S03]  /*0460*/  UISETP.NE.AND UP1, UPT, UR6, URZ, UPT ;  /* 0x000000ff0600728c */ /* 0x000fc6000bf25270 */
[----:B------:R-:W-:Y:S08]  /*0470*/  BRA.U !UP0, `(.L_x_3) ;  /* 0x0000000108507547 */ /* 0x000ff0000b800000 */
[----:B------:R-:W0:Y:S01]  /*0480*/  LDC.64 R4, c[0x0][0x380] ;  /* 0x0000e000ff047b82 */ /* 0x000e220000000a00 */
[----:B------:R-:W-:-:S05]  /*0490*/  IADD3 R7, PT, PT, R3, UR4, RZ ;  /* 0x0000000403077c10 */ /* 0x000fca000fffe0ff */
[----:B0-----:R-:W-:-:S05]  /*04a0*/  IMAD.WIDE R4, R7, 0x4, R4 ;  /* 0x0000000407047825 */ /* 0x001fca00078e0204 */
[----:B------:R-:W2:Y:S04]  /*04b0*/  LDG.E R7, desc[UR12][R4.64] ;  /* 0x0000000c04077981 */ /* 0x000ea8000c1e1900 */
[----:B------:R-:W3:Y:S04]  /*04c0*/  LDG.E R6, desc[UR12][R4.64+0x4] ;  /* 0x0000040c04067981 */ /* 0x000ee8000c1e1900 */
[----:B------:R-:W4:Y:S04]  /*04d0*/  LDG.E R9, desc[UR12][R4.64+0x8] ;  /* 0x0000080c04097981 */ /* 0x000f28000c1e1900 */
[----:B------:R-:W5:Y:S04]  /*04e0*/  LDG.E R11, desc[UR12][R4.64+0xc] ;  /* 0x00000c0c040b7981 */ /* 0x000f68000c1e1900 */
[----:B------:R-:W5:Y:S04]  /*04f0*/  LDG.E R13, desc[UR12][R4.64+0x10] ;  /* 0x0000100c040d7981 */ /* 0x000f68000c1e1900 */
[----:B------:R-:W5:Y:S04]  /*0500*/  LDG.E R15, desc[UR12][R4.64+0x14] ;  /* 0x0000140c040f7981 */ /* 0x000f68000c1e1900 */
[----:B------:R-:W5:Y:S04]  /*0510*/  LDG.E R17, desc[UR12][R4.64+0x18] ;  /* 0x0000180c04117981 */ /* 0x000f68000c1e1900 */
[----:B------:R-:W5:Y:S01]  /*0520*/  LDG.E R19, desc[UR12][R4.64+0x1c] ;  /* 0x00001c0c04137981 */ /* 0x000f62000c1e1900 */
[----:B------:R-:W-:Y:S01]  /*0530*/  UIADD3 UR4, UPT, UPT, UR4, 0x8, URZ ;  /* 0x0000000804047890 */ /* 0x000fe2000fffe0ff */
[----:B--2---:R-:W-:-:S04]  /*0540*/  FADD R7, R2, R7 ;  /* 0x0000000702077221 */ /* 0x004fc80000000000 */
[----:B---3--:R-:W-:-:S04]  /*0550*/  FADD R6, R7, R6 ;  /* 0x0000000607067221 */ /* 0x008fc80000000000 */
[----:B----4-:R-:W-:-:S04]  /*0560*/  FADD R6, R6, R9 ;  /* 0x0000000906067221 */ /* 0x010fc80000000000 */
[----:B-----5:R-:W-:-:S04]  /*0570*/  FADD R6, R6, R11 ;  /* 0x0000000b06067221 */ /* 0x020fc80000000000 */
[----:B------:R-:W-:-:S04]  /*0580*/  FADD R6, R6, R13 ;  /* 0x0000000d06067221 */ /* 0x000fc80000000000 */
[----:B------:R-:W-:-:S04]  /*0590*/  FADD R6, R6, R15 ;  /* 0x0000000f06067221 */ /* 0x000fc80000000000 */
[----:B------:R-:W-:-:S04]  /*05a0*/  FADD R6, R6, R17 ;  /* 0x0000001106067221 */ /* 0x000fc80000000000 */
[----:B------:R-:W-:-:S07]  /*05b0*/  FADD R2, R6, R19 ;  /* 0x0000001306027221 */ /* 0x000fce0000000000 */
.L_x_3:
[----:B------:R-:W-:Y:S05]  /*05c0*/  BRA.U !UP1, `(.L_x_0) ;  /* 0x00000001096c7547 */ /* 0x000fea000b800000 */
[----:B------:R-:W-:Y:S02]  /*05d0*/  UISETP.GE.U32.AND UP0, UPT, UR6, 0x4, UPT ;  /* 0x000000040600788c */ /* 0x000fe4000bf06070 */
[----:B------:R-:W-:-:S04]  /*05e0*/  ULOP3.LUT UR5, UR5, 0x3, URZ, 0xc0, !UPT ;  /* 0x0000000305057892 */ /* 0x000fc8000f8ec0ff */
        /* <DEDUP_REMOVED lines=8> */
[----:B------:R-:W5:Y:S01]  /*0670*/  LDG.E R11, desc[UR12][R4.64+0xc] ;  /* 0x00000c0c040b7981 */ /* 0x000f62000c1e1900 */
[----:B------:R-:W-:Y:S01]  /*0680*/  UIADD3 UR4, UPT, UPT, UR4, 0x4, URZ ;  /* 0x0000000404047890 */ /* 0x000fe2000fffe0ff */
[----:B--2---:R-:W-:-:S04]  /*0690*/  FADD R7, R2, R7 ;  /* 0x0000000702077221 */ /* 0x004fc80000000000 */
[----:B---3--:R-:W-:-:S04]  /*06a0*/  FADD R6, R7, R6 ;  /* 0x0000000607067221 */ /* 0x008fc80000000000 */
[----:B----4-:R-:W-:-:S04]  /*06b0*/  FADD R6, R6, R9 ;  /* 0x0000000906067221 */ /* 0x010fc80000000000 */
[----:B-----5:R-:W-:-:S07]  /*06c0*/  FADD R2, R6, R11 ;  /* 0x0000000b06027221 */ /* 0x020fce0000000000 */
.L_x_4:
[----:B------:R-:W-:Y:S05]  /*06d0*/  BRA.U !UP1, `(.L_x_0) ;  /* 0x0000000109287547 */ /* 0x000fea000b800000 */
[----:B------:R-:W0:Y:S01]  /*06e0*/  LDC.64 R6, c[0x0][0x380] ;  /* 0x0000e000ff067b82 */ /* 0x000e220000000a00 */
[----:B------:R-:W-:Y:S01]  /*06f0*/  IADD3 R3, PT, PT, R3, UR4, RZ ;  /* 0x0000000403037c10 */ /* 0x000fe2000fffe0ff */
[----:B------:R-:W-:-:S12]  /*0700*/  UIADD3 UR5, UPT, UPT, -UR5, URZ, URZ ;  /* 0x000000ff05057290 */ /* 0x000fd8000fffe1ff */
.L_x_5:
[----:B0-----:R-:W-:-:S06]  /*0710*/  IMAD.WIDE R4, R3, 0x4, R6 ;  /* 0x0000000403047825 */ /* 0x001fcc00078e0206 */
[----:B------:R-:W2:Y:S01]  /*0720*/  LDG.E R5, desc[UR12][R4.64] ;  /* 0x0000000c04057981 */ /* 0x000ea2000c1e1900 */
[----:B------:R-:W-:Y:S01]  /*0730*/  UIADD3 UR5, UPT, UPT, UR5, 0x1, URZ ;  /* 0x0000000105057890 */ /* 0x000fe2000fffe0ff */
[----:B------:R-:W-:-:S03]  /*0740*/  IADD3 R3, PT, PT, R3, 0x1, RZ ;  /* 0x0000000103037810 */ /* 0x000fc60007ffe0ff */
[----:B------:R-:W-:Y:S01]  /*0750*/  UISETP.NE.AND UP0, UPT, UR5, URZ, UPT ;  /* 0x000000ff0500728c */ /* 0x000fe2000bf05270 */
[----:B--2---:R-:W-:-:S08]  /*0760*/  FADD R2, R5, R2 ;  /* 0x0000000205027221 */ /* 0x004fd00000000000 */
[----:B------:R-:W-:Y:S05]  /*0770*/  BRA.U UP0, `(.L_x_5) ;  /* 0xfffffffd00e47547 */ /* 0x000fea000b83ffff */
.L_x_0:
[----:B------:R-:W0:Y:S02]  /*0780*/  LDCU UR7, c[0x0][0x3a4] ;  /* 0x00007480ff0777ac */ /* 0x000e240008000800 */
[----:B0-----:R-:W-:-:S09]  /*0790*/  UISETP.GE.AND UP0, UPT, UR7, 0x1, UPT ;  /* 0x000000010700788c */ /* 0x001fd2000bf06270 */
[----:B------:R-:W-:Y:S05]  /*07a0*/  BRA.U !UP0, `(.L_x_6) ;  /* 0x0000000508a07547 */ /* 0x000fea000b800000 */
[----:B------:R-:W-:Y:S02]  /*07b0*/  UISETP.GE.U32.AND UP1, UPT, UR7, 0x10, UPT ;  /* 0x000000100700788c */ /* 0x000fe4000bf26070 */
[----:B------:R-:W-:Y:S01]  /*07c0*/  IMAD R3, R0, UR7, RZ ;  /* 0x0000000700037c24 */ /* 0x000fe2000f8e02ff */
[----:B------:R-:W-:Y:S01]  /*07d0*/  ULOP3.LUT UR10, UR7, 0xf, URZ, 0xc0, !UPT ;  /* 0x0000000f070a7892 */ /* 0x000fe2000f8ec0ff */
[----:B------:R-:W-:-:S03]  /*07e0*/  UMOV UR4, URZ ;  /* 0x000000ff00047c82 */ /* 0x000fc60008000000 */
[----:B------:R-:W-:Y:S02]  /*07f0*/  UISETP.NE.AND UP0, UPT, UR10, URZ, UPT ;  /* 0x000000ff0a00728c */ /* 0x000fe4000bf05270 */
[----:B------:R-:W-:Y:S09]  /*0800*/  BRA.U !UP1, `(.L_x_7) ;  /* 0x0000000109b47547 */ /* 0x000ff2000b800000 */
[----:B------:R-:W0:Y:S01]  /*0810*/  LDCU.64 UR8, c[0x0][0x388] ;  /* 0x00007100ff0877ac */ /* 0x000e220008000a00 */
[----:B------:R-:W-:Y:S01]  /*0820*/  MOV R6, R3 ;  /* 0x0000000300067202 */ /* 0x000fe20000000f00 */
[----:B------:R-:W-:Y:S02]  /*0830*/  ULOP3.LUT UR4, UR7, 0x7ffffff0, URZ, 0xc0, !UPT ;  /* 0x7ffffff007047892 */ /* 0x000fe4000f8ec0ff */
[----:B0-----:R-:W-:Y:S02]  /*0840*/  UIADD3 UR5, UP1, UPT, UR8, 0x20, URZ ;  /* 0x0000002008057890 */ /* 0x001fe4000ff3e0ff */
[----:B------:R-:W-:Y:S02]  /*0850*/  UIADD3 UR8, UPT, UPT, -UR4, URZ, URZ ;  /* 0x000000ff04087290 */ /* 0x000fe4000fffe1ff */
[----:B------:R-:W-:-:S12]  /*0860*/  UIADD3.X UR6, UPT, UPT, URZ, UR9, URZ, UP1, !UPT ;  /* 0x00000009ff067290 */ /* 0x000fd80008ffe4ff */
.L_x_8:
        /* <DEDUP_REMOVED lines=39> */
.L_x_7:
        /* <DEDUP_REMOVED lines=25> */
.L_x_9:
        /* <DEDUP_REMOVED lines=17> */
.L_x_10:
[----:B------:R-:W-:Y:S05]  /*0d80*/  BRA.U !UP1, `(.L_x_6) ;  /* 0x0000000109287547 */ /* 0x000fea000b800000 */
[----:B------:R-:W0:Y:S01]  /*0d90*/  LDC.64 R6, c[0x0][0x388] ;  /* 0x0000e200ff067b82 */ /* 0x000e220000000a00 */
[----:B------:R-:W-:Y:S01]  /*0da0*/  IADD3 R3, PT, PT, R3, UR4, RZ ;  /* 0x0000000403037c10 */ /* 0x000fe2000fffe0ff */
[----:B------:R-:W-:-:S12]  /*0db0*/  UIADD3 UR5, UPT, UPT, -UR5, URZ, URZ ;  /* 0x000000ff05057290 */ /* 0x000fd8000fffe1ff */
.L_x_11:
[----:B0-----:R-:W-:-:S06]  /*0dc0*/  IMAD.WIDE R4, R3, 0x4, R6 ;  /* 0x0000000403047825 */ /* 0x001fcc00078e0206 */
[----:B------:R-:W2:Y:S01]  /*0dd0*/  LDG.E R5, desc[UR12][R4.64] ;  /* 0x0000000c04057981 */ /* 0x000ea2000c1e1900 */
[----:B------:R-:W-:Y:S01]  /*0de0*/  UIADD3 UR5, UPT, UPT, UR5, 0x1, URZ ;  /* 0x0000000105057890 */ /* 0x000fe2000fffe0ff */
[----:B------:R-:W-:-:S03]  /*0df0*/  IADD3 R3, PT, PT, R3, 0x1, RZ ;  /* 0x0000000103037810 */ /* 0x000fc60007ffe0ff */
[----:B------:R-:W-:Y:S01]  /*0e00*/  UISETP.NE.AND UP0, UPT, UR5, URZ, UPT ;  /* 0x000000ff0500728c */ /* 0x000fe2000bf05270 */
[----:B--2---:R-:W-:-:S08]  /*0e10*/  FADD R2, R5, R2 ;  /* 0x0000000205027221 */ /* 0x004fd00000000000 */
[----:B------:R-:W-:Y:S05]  /*0e20*/  BRA.U UP0, `(.L_x_11) ;  /* 0xfffffffd00e47547 */ /* 0x000fea000b83ffff */
.L_x_6:
[----:B------:R-:W0:Y:S02]  /*0e30*/  LDC.64 R4, c[0x0][0x390] ;  /* 0x0000e400ff047b82 */ /* 0x000e240000000a00 */
[----:B0-----:R-:W-:-:S05]  /*0e40*/  IMAD.WIDE R4, R0, 0x4, R4 ;  /* 0x0000000400047825 */ /* 0x001fca00078e0204 */
[----:B------:R-:W-:Y:S01]  /*0e50*/  STG.E desc[UR12][R4.64], R2 ;  /* 0x0000000204007986 */ /* 0x000fe2000c10190c */
[----:B------:R-:W-:Y:S05]  /*0e60*/  EXIT ;  /* 0x000000000000794d */ /* 0x000fea0003800000 */
.L_x_12:
[----:B------:R-:W-:-:S00]  /*0e70*/  BRA `(.L_x_12) ;  /* 0xfffffffc00fc7947 */ /* 0x000fc0000383ffff */
[----:B------:R-:W-:-:S00]  /*0e80*/  NOP ;  /* 0x0000000000007918 */ /* 0x000fc00000000000 */
[----:B------:R-:W-:-:S00]  /*0e90*/  NOP ;  /* 0x0000000000007918 */ /* 0x000fc00000000000 */
[----:B------:R-:W-:-:S00]  /*0ea0*/  NOP ;  /* 0x0000000000007918 */ /* 0x000fc00000000000 */
[----:B------:R-:W-:-:S00]  /*0eb0*/  NOP ;  /* 0x0000000000007918 */ /* 0x000fc00000000000 */
[----:B------:R-:W-:-:S00]  /*0ec0*/  NOP ;  /* 0x0000000000007918 */ /* 0x000fc00000000000 */
[----:B------:R-:W-:-:S00]  /*0ed0*/  NOP ;  /* 0x0000000000007918 */ /* 0x000fc00000000000 */
[----:B------:R-:W-:-:S00]  /*0ee0*/  NOP ;  /* 0x0000000000007918 */ /* 0x000fc00000000000 */
[----:B------:R-:W-:-:S00]  /*0ef0*/  NOP ;  /* 0x0000000000007918 */ /* 0x000fc00000000000 */
.L_x_13:


//--------------------- .nv.shared.reserved.0     --------------------------
	.section	.nv.shared.reserved.0,"aw",@nobits
	.weak		__nv_reservedSMEM_offset_0_alias
	.size		__nv_reservedSMEM_offset_0_alias, 0, 64
	.other		__nv_reservedSMEM_offset_0_alias,@"STO_CUDA_RESERVED_SHARED STV_DEFAULT"
__nv_reservedSMEM_offset_0_alias:
	.zero		0
	.zero		64


//--------------------- .nv.constant0._Z17addMultipleArraysPfS_S_iiii --------------------------
	.section	.nv.constant0._Z17addMultipleArraysPfS_S_iiii,"a",@progbits
	.sectionflags	@""
	.align	4
.nv.constant0._Z17addMultipleArraysPfS_S_iiii:
	.zero		936


//--------------------- SYMBOLS --------------------------

	.type		.nv.reservedSmem.offset0,@object
	.size		.nv.reservedSmem.offset0,0x4
